//
// Generated by NVIDIA NVVM Compiler
//
// Compiler Build ID: CL-36424714
// Cuda compilation tools, release 13.0, V13.0.88
// Based on NVVM 20.0.0
//

.version 9.0
.target sm_100
.address_size 64

	// .globl	_Z7mergeABPKiS0_Pimmm

.visible .entry _Z7mergeABPKiS0_Pimmm(
	.param .u64 .ptr .align 1 _Z7mergeABPKiS0_Pimmm_param_0,
	.param .u64 .ptr .align 1 _Z7mergeABPKiS0_Pimmm_param_1,
	.param .u64 .ptr .align 1 _Z7mergeABPKiS0_Pimmm_param_2,
	.param .u64 _Z7mergeABPKiS0_Pimmm_param_3,
	.param .u64 _Z7mergeABPKiS0_Pimmm_param_4,
	.param .u64 _Z7mergeABPKiS0_Pimmm_param_5
)
{
	.reg .pred 	%p<17>;
	.reg .b32 	%r<41>;
	.reg .b64 	%rd<25>;

	ld.param.u64 	%rd12, [_Z7mergeABPKiS0_Pimmm_param_0];
	ld.param.u64 	%rd9, [_Z7mergeABPKiS0_Pimmm_param_1];
	ld.param.u64 	%rd13, [_Z7mergeABPKiS0_Pimmm_param_2];
	ld.param.u64 	%rd10, [_Z7mergeABPKiS0_Pimmm_param_3];
	ld.param.u64 	%rd11, [_Z7mergeABPKiS0_Pimmm_param_4];
	ld.param.u64 	%rd14, [_Z7mergeABPKiS0_Pimmm_param_5];
	cvta.to.global.u64 	%rd1, %rd13;
	cvta.to.global.u64 	%rd2, %rd12;
	mov.u32 	%r16, %tid.x;
	mov.u32 	%r17, %ctaid.x;
	mov.u32 	%r18, %ntid.x;
	mad.lo.s32 	%r19, %r17, %r18, %r16;
	cvt.u64.u32 	%rd3, %r19;
	setp.le.u64 	%p1, %rd14, %rd3;
	@%p1 bra 	$L__BB0_10;
	cvt.u32.u64 	%r20, %rd3;
	setp.lt.u64 	%p2, %rd10, %rd3;
	cvt.u32.u64 	%r21, %rd10;
	sub.s32 	%r22, %r20, %r21;
	selp.b32 	%r36, %r22, 0, %p2;
	min.u64 	%rd15, %rd10, %rd3;
	cvt.u32.u64 	%r38, %rd15;
	cvta.to.global.u64 	%rd4, %rd9;
	mov.u32 	%r37, %r36;
$L__BB0_2:
	sub.s32 	%r23, %r38, %r36;
	shr.u32 	%r24, %r23, 31;
	add.s32 	%r25, %r23, %r24;
	shr.s32 	%r26, %r25, 1;
	abs.s32 	%r27, %r26;
	add.s32 	%r29, %r27, %r37;
	sub.s32 	%r6, %r38, %r27;
	setp.lt.s32 	%p3, %r6, 0;
	cvt.s64.s32 	%rd5, %r29;
	setp.lt.u64 	%p4, %rd11, %rd5;
	or.pred  	%p5, %p3, %p4;
	@%p5 bra 	$L__BB0_16;
	cvt.u32.u64 	%r30, %rd5;
	cvt.u64.u32 	%rd6, %r6;
	setp.eq.s64 	%p6, %rd10, %rd6;
	setp.eq.s32 	%p7, %r30, 0;
	or.pred  	%p8, %p6, %p7;
	mul.wide.u32 	%rd17, %r6, 4;
	add.s64 	%rd7, %rd2, %rd17;
	shl.b64 	%rd18, %rd5, 2;
	add.s64 	%rd8, %rd4, %rd18;
	@%p8 bra 	$L__BB0_5;
	ld.global.u32 	%r31, [%rd7];
	ld.global.u32 	%r32, [%rd8+-4];
	setp.le.s32 	%p9, %r31, %r32;
	@%p9 bra 	$L__BB0_16;
$L__BB0_5:
	setp.eq.s64 	%p10, %rd11, %rd5;
	setp.eq.s32 	%p11, %r6, 0;
	or.pred  	%p12, %p11, %p10;
	@%p12 bra 	$L__BB0_7;
	add.s32 	%r38, %r6, -1;
	mul.wide.u32 	%rd19, %r38, 4;
	add.s64 	%rd20, %rd2, %rd19;
	ld.global.u32 	%r33, [%rd20];
	ld.global.u32 	%r34, [%rd8];
	setp.gt.s32 	%p13, %r33, %r34;
	@%p13 bra 	$L__BB0_15;
$L__BB0_7:
	setp.gt.u64 	%p14, %rd10, %rd6;
	@%p14 bra 	$L__BB0_11;
	ld.global.u32 	%r40, [%rd8];
$L__BB0_9:
	shl.b64 	%rd21, %rd3, 2;
	add.s64 	%rd22, %rd1, %rd21;
	st.global.u32 	[%rd22], %r40;
$L__BB0_10:
	ret;
$L__BB0_11:
	setp.ne.s64 	%p15, %rd11, %rd5;
	@%p15 bra 	$L__BB0_13;
	ld.global.u32 	%r39, [%rd7];
	bra.uni 	$L__BB0_14;
$L__BB0_13:
	ld.global.u32 	%r39, [%rd7];
	ld.global.u32 	%r40, [%rd8];
	setp.gt.s32 	%p16, %r39, %r40;
	@%p16 bra 	$L__BB0_9;
$L__BB0_14:
	shl.b64 	%rd23, %rd3, 2;
	add.s64 	%rd24, %rd1, %rd23;
	st.global.u32 	[%rd24], %r39;
	bra.uni 	$L__BB0_10;
$L__BB0_15:
	add.s32 	%r37, %r30, 1;
	bra.uni 	$L__BB0_2;
$L__BB0_16:
	add.s32 	%r36, %r6, 1;
	bra.uni 	$L__BB0_2;

}


// ===== COMPILED SASS (sm_100) =====

	.target	sm_100

	.elftype	@"ET_EXEC"


//--------------------- .note.nv.tkinfo           --------------------------
	.section	.note.nv.tkinfo,"",@"SHT_NOTE"
	.sectionflags	@"SHF_NOTE_NV_TKINFO"
	.tkinfo
        /*0018*/ 	.word	0x00000002
        /*0030*/ 	.string	""
        /*0030*/ 	.string	"ptxas"
        /*0030*/ 	.string	"Cuda compilation tools, release 13.0, V13.0.88"
        /*0030*/ 	.string	"Build cuda_13.0.r13.0/compiler.36424714_0"
        /*0030*/ 	.string	"-arch sm_100 -m 64 "



//--------------------- .note.nv.cuinfo           --------------------------
	.section	.note.nv.cuinfo,"",@"SHT_NOTE"
	.sectionflags	@"SHF_NOTE_NV_CUINFO"
        /*0018*/ 	.short	0x0002
        /*001a*/ 	.short	0x0064
        /*001c*/ 	.short	0x0082
	.zero		2


//--------------------- .nv.info                  --------------------------
	.section	.nv.info,"",@"SHT_CUDA_INFO"
	.align	4


	//----- nvinfo : EIATTR_REGCOUNT
	.align		4
        /*0000*/ 	.byte	0x04, 0x2f
        /*0002*/ 	.short	(.L_1 - .L_0)
	.align		4
.L_0:
        /*0004*/ 	.word	index@(_Z7mergeABPKiS0_Pimmm)
        /*0008*/ 	.word	0x00000018


	//----- nvinfo : EIATTR_FRAME_SIZE
	.align		4
.L_1:
        /*000c*/ 	.byte	0x04, 0x11
        /*000e*/ 	.short	(.L_3 - .L_2)
	.align		4
.L_2:
        /*0010*/ 	.word	index@(_Z7mergeABPKiS0_Pimmm)
        /*0014*/ 	.word	0x00000000


	//----- nvinfo : EIATTR_MIN_STACK_SIZE
	.align		4
.L_3:
        /*0018*/ 	.byte	0x04, 0x12
        /*001a*/ 	.short	(.L_5 - .L_4)
	.align		4
.L_4:
        /*001c*/ 	.word	index@(_Z7mergeABPKiS0_Pimmm)
        /*0020*/ 	.word	0x00000000
.L_5:


//--------------------- .nv.compat                --------------------------
	.section	.nv.compat,"",@"SHT_CUDA_COMPAT_INFO"
	.align	4
        /*0000*/ 	.byte	0x02, 0x09, 0x00, 0x00, 0x02, 0x02, 0x01, 0x00, 0x02, 0x05, 0x05, 0x00, 0x03, 0x07, 0x01, 0x01
        /*0010*/ 	.byte	0x02, 0x03, 0x00, 0x00, 0x02, 0x06, 0x01, 0x00, 0x04, 0x0b, 0x08, 0x00, 0x09, 0x00, 0x00, 0x00
        /*0020*/ 	.byte	0x00, 0x00, 0x00, 0x00


//--------------------- .nv.info._Z7mergeABPKiS0_Pimmm --------------------------
	.section	.nv.info._Z7mergeABPKiS0_Pimmm,"",@"SHT_CUDA_INFO"
	.sectionflags	@""
	.align	4


	//----- nvinfo : EIATTR_CUDA_API_VERSION
	.align		4
        /*0000*/ 	.byte	0x04, 0x37
        /*0002*/ 	.short	(.L_7 - .L_6)
.L_6:
        /*0004*/ 	.word	0x00000082


	//----- nvinfo : EIATTR_KPARAM_INFO
	.align		4
.L_7:
        /*0008*/ 	.byte	0x04, 0x17
        /*000a*/ 	.short	(.L_9 - .L_8)
.L_8:
        /*000c*/ 	.word	0x00000000
        /*0010*/ 	.short	0x0005
        /*0012*/ 	.short	0x0028
        /*0014*/ 	.byte	0x00, 0xf0, 0x21, 0x00


	//----- nvinfo : EIATTR_KPARAM_INFO
	.align		4
.L_9:
        /*0018*/ 	.byte	0x04, 0x17
        /*001a*/ 	.short	(.L_11 - .L_10)
.L_10:
        /*001c*/ 	.word	0x00000000
        /*0020*/ 	.short	0x0004
        /*0022*/ 	.short	0x0020
        /*0024*/ 	.byte	0x00, 0xf0, 0x21, 0x00


	//----- nvinfo : EIATTR_KPARAM_INFO
	.align		4
.L_11:
        /*0028*/ 	.byte	0x04, 0x17
        /*002a*/ 	.short	(.L_13 - .L_12)
.L_12:
        /*002c*/ 	.word	0x00000000
        /*0030*/ 	.short	0x0003
        /*0032*/ 	.short	0x0018
        /*0034*/ 	.byte	0x00, 0xf0, 0x21, 0x00


	//----- nvinfo : EIATTR_KPARAM_INFO
	.align		4
.L_13:
        /*0038*/ 	.byte	0x04, 0x17
        /*003a*/ 	.short	(.L_15 - .L_14)
.L_14:
        /*003c*/ 	.word	0x00000000
        /*0040*/ 	.short	0x0002
        /*0042*/ 	.short	0x0010
        /*0044*/ 	.byte	0x00, 0xf5, 0x21, 0x00


	//----- nvinfo : EIATTR_KPARAM_INFO
	.align		4
.L_15:
        /*0048*/ 	.byte	0x04, 0x17
        /*004a*/ 	.short	(.L_17 - .L_16)
.L_16:
        /*004c*/ 	.word	0x00000000
        /*0050*/ 	.short	0x0001
        /*0052*/ 	.short	0x0008
        /*0054*/ 	.byte	0x00, 0xf5, 0x21, 0x00


	//----- nvinfo : EIATTR_KPARAM_INFO
	.align		4
.L_17:
        /*0058*/ 	.byte	0x04, 0x17
        /*005a*/ 	.short	(.L_19 - .L_18)
.L_18:
        /*005c*/ 	.word	0x00000000
        /*0060*/ 	.short	0x0000
        /*0062*/ 	.short	0x0000
        /*0064*/ 	.byte	0x00, 0xf5, 0x21, 0x00


	//----- nvinfo : EIATTR_SPARSE_MMA_MASK
	.align		4
.L_19:
        /*0068*/ 	.byte	0x03, 0x50
        /*006a*/ 	.short	0x0000


	//----- nvinfo : EIATTR_MAXREG_COUNT
	.align		4
        /*006c*/ 	.byte	0x03, 0x1b
        /*006e*/ 	.short	0x00ff


	//----- nvinfo : EIATTR_MERCURY_ISA_VERSION
	.align		4
        /*0070*/ 	.byte	0x03, 0x5f
        /*0072*/ 	.short	0x0101


	//----- nvinfo : EIATTR_VRC_CTA_INIT_COUNT
	.align		4
        /*0074*/ 	.byte	0x02, 0x4a
	.zero		1
	.zero		1


	//----- nvinfo : EIATTR_EXIT_INSTR_OFFSETS
	.align		4
        /*0078*/ 	.byte	0x04, 0x1c
        /*007a*/ 	.short	(.L_21 - .L_20)


	//   ....[0]....
.L_20:
        /*007c*/ 	.word	0x00000080


	//   ....[1]....
        /*0080*/ 	.word	0x00000560


	//   ....[2]....
        /*0084*/ 	.word	0x000005c0


	//----- nvinfo : EIATTR_CRS_STACK_SIZE
	.align		4
.L_21:
        /*0088*/ 	.byte	0x04, 0x1e
        /*008a*/ 	.short	(.L_23 - .L_22)
.L_22:
        /*008c*/ 	.word	0x00000000


	//----- nvinfo : EIATTR_CBANK_PARAM_SIZE
	.align		4
.L_23:
        /*0090*/ 	.byte	0x03, 0x19
        /*0092*/ 	.short	0x0030


	//----- nvinfo : EIATTR_PARAM_CBANK
	.align		4
        /*0094*/ 	.byte	0x04, 0x0a
        /*0096*/ 	.short	(.L_25 - .L_24)
	.align		4
.L_24:
        /*0098*/ 	.word	index@(.nv.constant0._Z7mergeABPKiS0_Pimmm)
        /*009c*/ 	.short	0x0380
        /*009e*/ 	.short	0x0030


	//----- nvinfo : EIATTR_SW_WAR
	.align		4
.L_25:
        /*00a0*/ 	.byte	0x04, 0x36
        /*00a2*/ 	.short	(.L_27 - .L_26)
.L_26:
        /*00a4*/ 	.word	0x00000008
.L_27:


//--------------------- .nv.callgraph             --------------------------
	.section	.nv.callgraph,"",@"SHT_CUDA_CALLGRAPH"
	.align	4
	.sectionentsize	8
	.align		4
        /*0000*/ 	.word	0x00000000
	.align		4
        /*0004*/ 	.word	0xffffffff
	.align		4
        /*0008*/ 	.word	0x00000000
	.align		4
        /*000c*/ 	.word	0xfffffffe
	.align		4
        /*0010*/ 	.word	0x00000000
	.align		4
        /*0014*/ 	.word	0xfffffffd
	.align		4
        /*0018*/ 	.word	0x00000000
	.align		4
        /*001c*/ 	.word	0xfffffffc


//--------------------- .text._Z7mergeABPKiS0_Pimmm --------------------------
	.section	.text._Z7mergeABPKiS0_Pimmm,"ax",@progbits
	.align	128
        .global         _Z7mergeABPKiS0_Pimmm
        .type           _Z7mergeABPKiS0_Pimmm,@function
        .size           _Z7mergeABPKiS0_Pimmm,(.L_x_14 - _Z7mergeABPKiS0_Pimmm)
        .other          _Z7mergeABPKiS0_Pimmm,@"STO_CUDA_ENTRY STV_DEFAULT"
_Z7mergeABPKiS0_Pimmm:
.text._Z7mergeABPKiS0_Pimmm:
[----:B------:R-:W-:Y:S01]  /*0000*/  LDC R1, c[0x0][0x37c] ;  /* 0x0000df00ff017b82 */ /* 0x000fe20000000800 */
[----:B------:R-:W0:Y:S07]  /*0010*/  S2R R0, SR_TID.X ;  /* 0x0000000000007919 */ /* 0x000e2e0000002100 */
[----:B------:R-:W0:Y:S01]  /*0020*/  S2UR UR4, SR_CTAID.X ;  /* 0x00000000000479c3 */ /* 0x000e220000002500 */
[----:B------:R-:W1:Y:S07]  /*0030*/  LDCU.64 UR6, c[0x0][0x3a8] ;  /* 0x00007500ff0677ac */ /* 0x000e6e0008000a00 */
[----:B------:R-:W0:Y:S02]  /*0040*/  LDC R3, c[0x0][0x360] ;  /* 0x0000d800ff037b82 */ /* 0x000e240000000800 */
[----:B0-----:R-:W-:-:S05]  /*0050*/  IMAD R0, R3, UR4, R0 ;  /* 0x0000000403007c24 */ /* 0x001fca000f8e0200 */
[----:B-1----:R-:W-:-:S04]  /*0060*/  ISETP.GE.U32.AND P0, PT, R0, UR6, PT ;  /* 0x0000000600007c0c */ /* 0x002fc8000bf06070 */
[----:B------:R-:W-:-:S13]  /*0070*/  ISETP.GE.U32.AND.EX P0, PT, RZ, UR7, PT, P0 ;  /* 0x00000007ff007c0c */ /* 0x000fda000bf06100 */
[----:B------:R-:W-:Y:S05]  /*0080*/  @P0 EXIT ;  /* 0x000000000000094d */ /* 0x000fea0003800000 */
[----:B------:R-:W0:Y:S01]  /*0090*/  LDCU.64 UR6, c[0x0][0x398] ;  /* 0x00007300ff0677ac */ /* 0x000e220008000a00 */
[----:B------:R-:W1:Y:S01]  /*00a0*/  LDC.64 R2, c[0x0][0x380] ;  /* 0x0000e000ff027b82 */ /* 0x000e620000000a00 */
[----:B------:R-:W-:Y:S01]  /*00b0*/  BSSY.RECONVERGENT B1, `(.L_x_0) ;  /* 0x0000036000017945 */ /* 0x000fe20003800200 */
[----:B------:R-:W2:Y:S01]  /*00c0*/  LDCU.64 UR4, c[0x0][0x358] ;  /* 0x00006b00ff0477ac */ /* 0x000ea20008000a00 */
[----:B------:R-:W3:Y:S05]  /*00d0*/  LDCU.64 UR8, c[0x0][0x388] ;  /* 0x00007100ff0877ac */ /* 0x000eea0008000a00 */
[----:B------:R-:W4:Y:S08]  /*00e0*/  LDC.64 R4, c[0x0][0x398] ;  /* 0x0000e600ff047b82 */ /* 0x000f300000000a00 */
[----:B------:R-:W1:Y:S01]  /*00f0*/  LDC.64 R6, c[0x0][0x3a0] ;  /* 0x0000e800ff067b82 */ /* 0x000e620000000a00 */
[C---:B0-----:R-:W-:Y:S01]  /*0100*/  ISETP.GT.U32.AND P0, PT, R0.reuse, UR6, PT ;  /* 0x0000000600007c0c */ /* 0x041fe2000bf04070 */
[C---:B------:R-:W-:Y:S01]  /*0110*/  VIADD R8, R0.reuse, -UR6 ;  /* 0x8000000600087c36 */ /* 0x040fe20008000000 */
[----:B------:R-:W-:-:S02]  /*0120*/  ISETP.LT.U32.AND P1, PT, R0, UR6, PT ;  /* 0x0000000600007c0c */ /* 0x000fc4000bf21070 */
[----:B------:R-:W-:Y:S02]  /*0130*/  ISETP.GT.U32.AND.EX P0, PT, RZ, UR7, PT, P0 ;  /* 0x00000007ff007c0c */ /* 0x000fe4000bf04100 */
[----:B------:R-:W-:Y:S02]  /*0140*/  ISETP.LT.U32.AND.EX P1, PT, RZ, UR7, PT, P1 ;  /* 0x00000007ff007c0c */ /* 0x000fe4000bf21110 */
[----:B------:R-:W-:Y:S02]  /*0150*/  SEL R14, R8, RZ, P0 ;  /* 0x000000ff080e7207 */ /* 0x000fe40000000000 */
[----:B------:R-:W-:-:S03]  /*0160*/  SEL R15, R0, UR6, P1 ;  /* 0x00000006000f7c07 */ /* 0x000fc60008800000 */
[----:B--23--:R-:W-:-:S07]  /*0170*/  IMAD.MOV.U32 R16, RZ, RZ, R14 ;  /* 0x000000ffff107224 */ /* 0x00cfce00078e000e */
.L_x_7:
[----:B------:R-:W-:Y:S01]  /*0180*/  BSSY.RECONVERGENT B2, `(.L_x_1) ;  /* 0x000001d000027945 */ /* 0x000fe20003800200 */
.L_x_5:
[----:B------:R-:W-:Y:S01]  /*0190*/  IMAD.IADD R8, R15, 0x1, -R14 ;  /* 0x000000010f087824 */ /* 0x000fe200078e0a0e */
[----:B------:R-:W-:Y:S04]  /*01a0*/  BSSY.RELIABLE B0, `(.L_x_2) ;  /* 0x0000018000007945 */ /* 0x000fe80003800100 */
[----:B------:R-:W-:-:S04]  /*01b0*/  LEA.HI R8, R8, R8, RZ, 0x1 ;  /* 0x0000000808087211 */ /* 0x000fc800078f08ff */
[----:B------:R-:W-:-:S04]  /*01c0*/  SHF.R.S32.HI R8, RZ, 0x1, R8 ;  /* 0x00000001ff087819 */ /* 0x000fc80000011408 */
[----:B------:R-:W-:-:S05]  /*01d0*/  IABS R8, R8 ;  /* 0x0000000800087213 */ /* 0x000fca0000000000 */
[--C-:B------:R-:W-:Y:S02]  /*01e0*/  IMAD.IADD R19, R16, 0x1, R8.reuse ;  /* 0x0000000110137824 */ /* 0x100fe400078e0208 */
[----:B------:R-:W-:-:S03]  /*01f0*/  IMAD.IADD R21, R15, 0x1, -R8 ;  /* 0x000000010f157824 */ /* 0x000fc600078e0a08 */
[----:B-1----:R-:W-:Y:S02]  /*0200*/  ISETP.GT.U32.AND P0, PT, R19, R6, PT ;  /* 0x000000061300720c */ /* 0x002fe40003f04070 */
[----:B------:R-:W-:-:S04]  /*0210*/  SHF.R.S32.HI R18, RZ, 0x1f, R19 ;  /* 0x0000001fff127819 */ /* 0x000fc80000011413 */
[----:B------:R-:W-:-:S04]  /*0220*/  ISETP.GT.U32.AND.EX P0, PT, R18, R7, PT, P0 ;  /* 0x000000071200720c */ /* 0x000fc80003f04100 */
[----:B------:R-:W-:-:S13]  /*0230*/  ISETP.LT.OR P0, PT, R21, RZ, P0 ;  /* 0x000000ff1500720c */ /* 0x000fda0000701670 */
[----:B------:R-:W-:Y:S05]  /*0240*/  @P0 BRA `(.L_x_3) ;  /* 0x0000000000340947 */ /* 0x000fea0003800000 */
[----:B------:R-:W-:Y:S01]  /*0250*/  ISETP.NE.AND P0, PT, R19, RZ, PT ;  /* 0x000000ff1300720c */ /* 0x000fe20003f05270 */
[C---:B------:R-:W-:Y:S01]  /*0260*/  IMAD.WIDE.U32 R10, R21.reuse, 0x4, R2 ;  /* 0x00000004150a7825 */ /* 0x040fe200078e0002 */
[----:B----4-:R-:W-:Y:S02]  /*0270*/  ISETP.EQ.U32.AND P2, PT, R21, R4, PT ;  /* 0x000000041500720c */ /* 0x010fe40003f42070 */
[C---:B------:R-:W-:Y:S02]  /*0280*/  LEA R8, P1, R19.reuse, UR8, 0x2 ;  /* 0x0000000813087c11 */ /* 0x040fe4000f8210ff */
[----:B------:R-:W-:Y:S02]  /*0290*/  ISETP.EQ.OR.EX P0, PT, RZ, R5, !P0, P2 ;  /* 0x00000005ff00720c */ /* 0x000fe40004702720 */
[----:B------:R-:W-:-:S11]  /*02a0*/  LEA.HI.X R9, R19, UR9, R18, 0x2, P1 ;  /* 0x0000000913097c11 */ /* 0x000fd600088f1412 */
[----:B------:R-:W-:Y:S05]  /*02b0*/  @P0 BREAK.RELIABLE B0 ;  /* 0x0000000000000942 */ /* 0x000fea0003800100 */
[----:B------:R-:W-:Y:S05]  /*02c0*/  @P0 BRA `(.L_x_4) ;  /* 0x0000000000200947 */ /* 0x000fea0003800000 */
[----:B------:R-:W2:Y:S04]  /*02d0*/  LDG.E R12, desc[UR4][R10.64] ;  /* 0x000000040a0c7981 */ /* 0x000ea8000c1e1900 */
[----:B------:R-:W2:Y:S02]  /*02e0*/  LDG.E R13, desc[UR4][R8.64+-0x4] ;  /* 0xfffffc04080d7981 */ /* 0x000ea4000c1e1900 */
[----:B--2---:R-:W-:-:S13]  /*02f0*/  ISETP.GT.AND P0, PT, R12, R13, PT ;  /* 0x0000000d0c00720c */ /* 0x004fda0003f04270 */
[----:B------:R-:W-:Y:S05]  /*0300*/  @P0 BREAK.RELIABLE B0 ;  /* 0x0000000000000942 */ /* 0x000fea0003800100 */
[----:B------:R-:W-:Y:S05]  /*0310*/  @P0 BRA `(.L_x_4) ;  /* 0x00000000000c0947 */ /* 0x000fea0003800000 */
.L_x_3:
[----:B------:R-:W-:Y:S05]  /*0320*/  BSYNC.RELIABLE B0 ;  /* 0x0000000000007941 */ /* 0x000fea0003800100 */
.L_x_2:
[----:B------:R-:W-:Y:S01]  /*0330*/  VIADD R14, R21, 0x1 ;  /* 0x00000001150e7836 */ /* 0x000fe20000000000 */
[----:B------:R-:W-:Y:S06]  /*0340*/  BRA `(.L_x_5) ;  /* 0xfffffffc00907947 */ /* 0x000fec000383ffff */
.L_x_4:
[----:B------:R-:W-:Y:S05]  /*0350*/  BSYNC.RECONVERGENT B2 ;  /* 0x0000000000027941 */ /* 0x000fea0003800200 */
.L_x_1:
[----:B------:R-:W-:-:S04]  /*0360*/  ISETP.NE.U32.AND P0, PT, R19, R6, PT ;  /* 0x000000061300720c */ /* 0x000fc80003f05070 */
[----:B------:R-:W-:-:S04]  /*0370*/  ISETP.NE.AND.EX P0, PT, R18, R7, PT, P0 ;  /* 0x000000071200720c */ /* 0x000fc80003f05300 */
[----:B------:R-:W-:-:S13]  /*0380*/  ISETP.EQ.OR P0, PT, R21, RZ, !P0 ;  /* 0x000000ff1500720c */ /* 0x000fda0004702670 */
[----:B------:R-:W-:Y:S05]  /*0390*/  @P0 BRA `(.L_x_6) ;  /* 0x00000000001c0947 */ /* 0x000fea0003800000 */
[----:B------:R-:W-:Y:S01]  /*03a0*/  VIADD R15, R21, 0xffffffff ;  /* 0xffffffff150f7836 */ /* 0x000fe20000000000 */
[----:B------:R-:W2:Y:S03]  /*03b0*/  LDG.E R17, desc[UR4][R8.64] ;  /* 0x0000000408117981 */ /* 0x000ea6000c1e1900 */
[----:B------:R-:W-:-:S06]  /*03c0*/  IMAD.WIDE.U32 R12, R15, 0x4, R2 ;  /* 0x000000040f0c7825 */ /* 0x000fcc00078e0002 */
[----:B------:R-:W2:Y:S02]  /*03d0*/  LDG.E R12, desc[UR4][R12.64] ;  /* 0x000000040c0c7981 */ /* 0x000ea4000c1e1900 */
[----:B--2---:R-:W-:-:S13]  /*03e0*/  ISETP.GT.AND P0, PT, R12, R17, PT ;  /* 0x000000110c00720c */ /* 0x004fda0003f04270 */
[----:B------:R-:W-:Y:S01]  /*03f0*/  @P0 VIADD R16, R19, 0x1 ;  /* 0x0000000113100836 */ /* 0x000fe20000000000 */
[----:B------:R-:W-:Y:S06]  /*0400*/  @P0 BRA `(.L_x_7) ;  /* 0xfffffffc005c0947 */ /* 0x000fec000383ffff */
.L_x_6:
[----:B------:R-:W-:Y:S05]  /*0410*/  BSYNC.RECONVERGENT B1 ;  /* 0x0000000000017941 */ /* 0x000fea0003800200 */
.L_x_0:
[----:B------:R-:W-:Y:S05]  /*0420*/  WARPSYNC.ALL ;  /* 0x0000000000007948 */ /* 0x000fea0003800000 */
[----:B------:R-:W-:Y:S01]  /*0430*/  ISETP.GE.U32.AND P0, PT, R21, R4, PT ;  /* 0x000000041500720c */ /* 0x000fe20003f06070 */
[----:B------:R-:W-:Y:S03]  /*0440*/  BSSY.RECONVERGENT B1, `(.L_x_8) ;  /* 0x0000013000017945 */ /* 0x000fe60003800200 */
[----:B------:R-:W-:-:S13]  /*0450*/  ISETP.GE.U32.AND.EX P0, PT, RZ, R5, PT, P0 ;  /* 0x00000005ff00720c */ /* 0x000fda0003f06100 */
[----:B------:R-:W-:Y:S05]  /*0460*/  @!P0 BRA `(.L_x_9) ;  /* 0x0000000000088947 */ /* 0x000fea0003800000 */
[----:B------:R0:W5:Y:S01]  /*0470*/  LDG.E R9, desc[UR4][R8.64] ;  /* 0x0000000408097981 */ /* 0x000162000c1e1900 */
[----:B------:R-:W-:Y:S05]  /*0480*/  BRA `(.L_x_10) ;  /* 0x0000000000387947 */ /* 0x000fea0003800000 */
.L_x_9:
[----:B------:R-:W-:-:S04]  /*0490*/  ISETP.NE.U32.AND P0, PT, R19, R6, PT ;  /* 0x000000061300720c */ /* 0x000fc80003f05070 */
[----:B------:R-:W-:-:S13]  /*04a0*/  ISETP.NE.AND.EX P0, PT, R18, R7, PT, P0 ;  /* 0x000000071200720c */ /* 0x000fda0003f05300 */
[----:B------:R-:W-:Y:S05]  /*04b0*/  @P0 BRA `(.L_x_11) ;  /* 0x0000000000080947 */ /* 0x000fea0003800000 */
[----:B------:R0:W5:Y:S01]  /*04c0*/  LDG.E R11, desc[UR4][R10.64] ;  /* 0x000000040a0b7981 */ /* 0x000162000c1e1900 */
[----:B------:R-:W-:Y:S05]  /*04d0*/  BRA `(.L_x_12) ;  /* 0x0000000000107947 */ /* 0x000fea0003800000 */
.L_x_11:
[----:B------:R-:W2:Y:S04]  /*04e0*/  LDG.E R11, desc[UR4][R10.64] ;  /* 0x000000040a0b7981 */ /* 0x000ea8000c1e1900 */
[----:B------:R-:W2:Y:S02]  /*04f0*/  LDG.E R9, desc[UR4][R8.64] ;  /* 0x0000000408097981 */ /* 0x000ea4000c1e1900 */
[----:B--2---:R-:W-:-:S13]  /*0500*/  ISETP.GT.AND P0, PT, R11, R9, PT ;  /* 0x000000090b00720c */ /* 0x004fda0003f04270 */
[----:B------:R-:W-:Y:S05]  /*0510*/  @P0 BRA `(.L_x_10) ;  /* 0x0000000000140947 */ /* 0x000fea0003800000 */
.L_x_12:
[----:B------:R-:W1:Y:S02]  /*0520*/  LDCU.64 UR6, c[0x0][0x390] ;  /* 0x00007200ff0677ac */ /* 0x000e640008000a00 */
[----:B-1----:R-:W-:-:S04]  /*0530*/  LEA R2, P0, R0, UR6, 0x2 ;  /* 0x0000000600027c11 */ /* 0x002fc8000f8010ff */
[----:B------:R-:W-:-:S05]  /*0540*/  LEA.HI.X R3, R0, UR7, RZ, 0x2, P0 ;  /* 0x0000000700037c11 */ /* 0x000fca00080f14ff */
[----:B-----5:R-:W-:Y:S01]  /*0550*/  STG.E desc[UR4][R2.64], R11 ;  /* 0x0000000b02007986 */ /* 0x020fe2000c101904 */
[----:B------:R-:W-:Y:S05]  /*0560*/  EXIT ;  /* 0x000000000000794d */ /* 0x000fea0003800000 */
.L_x_10:
[----:B------:R-:W-:Y:S05]  /*0570*/  BSYNC.RECONVERGENT B1 ;  /* 0x0000000000017941 */ /* 0x000fea0003800200 */
.L_x_8:
[----:B------:R-:W1:Y:S02]  /*0580*/  LDCU.64 UR6, c[0x0][0x390] ;  /* 0x00007200ff0677ac */ /* 0x000e640008000a00 */
[----:B-1----:R-:W-:-:S04]  /*0590*/  LEA R2, P0, R0, UR6, 0x2 ;  /* 0x0000000600027c11 */ /* 0x002fc8000f8010ff */
[----:B------:R-:W-:-:S05]  /*05a0*/  LEA.HI.X R3, R0, UR7, RZ, 0x2, P0 ;  /* 0x0000000700037c11 */ /* 0x000fca00080f14ff */
[----:B-----5:R-:W-:Y:S01]  /*05b0*/  STG.E desc[UR4][R2.64], R9 ;  /* 0x0000000902007986 */ /* 0x020fe2000c101904 */
[----:B------:R-:W-:Y:S05]  /*05c0*/  EXIT ;  /* 0x000000000000794d */ /* 0x000fea0003800000 */
.L_x_13:
[----:B------:R-:W-:-:S00]  /*05d0*/  BRA `(.L_x_13) ;  /* 0xfffffffc00fc7947 */ /* 0x000fc0000383ffff */
[----:B------:R-:W-:-:S00]  /*05e0*/  NOP ;  /* 0x0000000000007918 */ /* 0x000fc00000000000 */
        /* <DEDUP_REMOVED lines=9> */
.L_x_14:


//--------------------- .nv.shared.reserved.0     --------------------------
	.section	.nv.shared.reserved.0,"aw",@nobits
	.weak		__nv_reservedSMEM_offset_0_alias
	.size		__nv_reservedSMEM_offset_0_alias, 0, 64
	.other		__nv_reservedSMEM_offset_0_alias,@"STO_CUDA_RESERVED_SHARED STV_DEFAULT"
__nv_reservedSMEM_offset_0_alias:
	.zero		0
	.zero		64


//--------------------- .nv.constant0._Z7mergeABPKiS0_Pimmm --------------------------
	.section	.nv.constant0._Z7mergeABPKiS0_Pimmm,"a",@progbits
	.sectionflags	@""
	.align	4
.nv.constant0._Z7mergeABPKiS0_Pimmm:
	.zero		944


//--------------------- SYMBOLS --------------------------

	.type		.nv.reservedSmem.offset0,@object
	.size		.nv.reservedSmem.offset0,0x4
